//
// Generated by NVIDIA NVVM Compiler
//
// Compiler Build ID: CL-36424714
// Cuda compilation tools, release 13.0, V13.0.88
// Based on NVVM 20.0.0
//

.version 9.0
.target sm_100
.address_size 64

	// .globl	_Z10hello_cudav
.extern .func  (.param .b32 func_retval0) vprintf
(
	.param .b64 vprintf_param_0,
	.param .b64 vprintf_param_1
)
;
.global .align 1 .b8 $str[13] = {72, 101, 108, 108, 111, 32, 67, 85, 68, 65, 33, 10};

.visible .entry _Z10hello_cudav()
{
	.reg .b32 	%r<3>;
	.reg .b64 	%rd<3>;

	mov.u64 	%rd1, $str;
	cvta.global.u64 	%rd2, %rd1;
	{ // callseq 0, 0
	.param .b64 param0;
	st.param.b64 	[param0], %rd2;
	.param .b64 param1;
	st.param.b64 	[param1], 0;
	.param .b32 retval0;
	call.uni (retval0), 
	vprintf, 
	(
	param0, 
	param1
	);
	ld.param.b32 	%r1, [retval0];
	} // callseq 0
	ret;

}


// ===== COMPILED SASS (sm_100) =====

	.target	sm_100

	.elftype	@"ET_EXEC"


//--------------------- .note.nv.tkinfo           --------------------------
	.section	.note.nv.tkinfo,"",@"SHT_NOTE"
	.sectionflags	@"SHF_NOTE_NV_TKINFO"
	.tkinfo
        /*0018*/ 	.word	0x00000002
        /*0030*/ 	.string	""
        /*0030*/ 	.string	"ptxas"
        /*0030*/ 	.string	"Cuda compilation tools, release 13.0, V13.0.88"
        /*0030*/ 	.string	"Build cuda_13.0.r13.0/compiler.36424714_0"
        /*0030*/ 	.string	"-arch sm_100 -m 64 "



//--------------------- .note.nv.cuinfo           --------------------------
	.section	.note.nv.cuinfo,"",@"SHT_NOTE"
	.sectionflags	@"SHF_NOTE_NV_CUINFO"
        /*0018*/ 	.short	0x0002
        /*001a*/ 	.short	0x0064
        /*001c*/ 	.short	0x0082
	.zero		2


//--------------------- .nv.info                  --------------------------
	.section	.nv.info,"",@"SHT_CUDA_INFO"
	.align	4


	//----- nvinfo : EIATTR_REGCOUNT
	.align		4
        /*0000*/ 	.byte	0x04, 0x2f
        /*0002*/ 	.short	(.L_2 - .L_1)
	.align		4
.L_1:
        /*0004*/ 	.word	index@(_Z10hello_cudav)
        /*0008*/ 	.word	0x00000018


	//----- nvinfo : EIATTR_FRAME_SIZE
	.align		4
.L_2:
        /*000c*/ 	.byte	0x04, 0x11
        /*000e*/ 	.short	(.L_4 - .L_3)
	.align		4
.L_3:
        /*0010*/ 	.word	index@(_Z10hello_cudav)
        /*0014*/ 	.word	0x00000000


	//----- nvinfo : EIATTR_MIN_STACK_SIZE
	.align		4
.L_4:
        /*0018*/ 	.byte	0x04, 0x12
        /*001a*/ 	.short	(.L_6 - .L_5)
	.align		4
.L_5:
        /*001c*/ 	.word	index@(_Z10hello_cudav)
        /*0020*/ 	.word	0x00000000
.L_6:


//--------------------- .nv.compat                --------------------------
	.section	.nv.compat,"",@"SHT_CUDA_COMPAT_INFO"
	.align	4
        /*0000*/ 	.byte	0x02, 0x09, 0x00, 0x00, 0x02, 0x02, 0x01, 0x00, 0x02, 0x05, 0x05, 0x00, 0x03, 0x07, 0x01, 0x01
        /*0010*/ 	.byte	0x02, 0x03, 0x00, 0x00, 0x02, 0x06, 0x01, 0x00, 0x04, 0x0b, 0x08, 0x00, 0x09, 0x00, 0x00, 0x00
        /*0020*/ 	.byte	0x00, 0x00, 0x00, 0x00


//--------------------- .nv.info._Z10hello_cudav  --------------------------
	.section	.nv.info._Z10hello_cudav,"",@"SHT_CUDA_INFO"
	.sectionflags	@""
	.align	4


	//----- nvinfo : EIATTR_CUDA_API_VERSION
	.align		4
        /*0000*/ 	.byte	0x04, 0x37
        /*0002*/ 	.short	(.L_8 - .L_7)
.L_7:
        /*0004*/ 	.word	0x00000082


	//----- nvinfo : EIATTR_SPARSE_MMA_MASK
	.align		4
.L_8:
        /*0008*/ 	.byte	0x03, 0x50
        /*000a*/ 	.short	0x0000


	//----- nvinfo : EIATTR_MAXREG_COUNT
	.align		4
        /*000c*/ 	.byte	0x03, 0x1b
        /*000e*/ 	.short	0x00ff


	//----- nvinfo : EIATTR_EXTERNS
	.align		4
        /*0010*/ 	.byte	0x04, 0x0f
        /*0012*/ 	.short	(.L_10 - .L_9)


	//   ....[0]....
	.align		4
.L_9:
        /*0014*/ 	.word	index@(vprintf)


	//----- nvinfo : EIATTR_MERCURY_ISA_VERSION
	.align		4
.L_10:
        /*0018*/ 	.byte	0x03, 0x5f
        /*001a*/ 	.short	0x0101


	//----- nvinfo : EIATTR_VRC_CTA_INIT_COUNT
	.align		4
        /*001c*/ 	.byte	0x02, 0x4a
	.zero		1
	.zero		1


	//----- nvinfo : EIATTR_SYSCALL_OFFSETS
	.align		4
        /*0020*/ 	.byte	0x04, 0x46
        /*0022*/ 	.short	(.L_12 - .L_11)


	//   ....[0]....
.L_11:
        /*0024*/ 	.word	0x00000080


	//----- nvinfo : EIATTR_EXIT_INSTR_OFFSETS
	.align		4
.L_12:
        /*0028*/ 	.byte	0x04, 0x1c
        /*002a*/ 	.short	(.L_14 - .L_13)


	//   ....[0]....
.L_13:
        /*002c*/ 	.word	0x00000090


	//----- nvinfo : EIATTR_SW_WAR
	.align		4
.L_14:
        /*0030*/ 	.byte	0x04, 0x36
        /*0032*/ 	.short	(.L_16 - .L_15)
.L_15:
        /*0034*/ 	.word	0x00000008
.L_16:


//--------------------- .nv.callgraph             --------------------------
	.section	.nv.callgraph,"",@"SHT_CUDA_CALLGRAPH"
	.align	4
	.sectionentsize	8
	.align		4
        /*0000*/ 	.word	0x00000000
	.align		4
        /*0004*/ 	.word	0xffffffff
	.align		4
        /*0008*/ 	.word	index@(_Z10hello_cudav)
	.align		4
        /*000c*/ 	.word	index@(vprintf)
	.align		4
        /*0010*/ 	.word	0x00000000
	.align		4
        /*0014*/ 	.word	0xfffffffe
	.align		4
        /*0018*/ 	.word	0x00000000
	.align		4
        /*001c*/ 	.word	0xfffffffd
	.align		4
        /*0020*/ 	.word	0x00000000
	.align		4
        /*0024*/ 	.word	0xfffffffc


//--------------------- .nv.constant4             --------------------------
	.section	.nv.constant4,"a",@progbits
	.align	8
	.align		8
.nv.constant4:
        /*0000*/ 	.dword	vprintf
	.align		8
        /*0008*/ 	.dword	$str


//--------------------- .text._Z10hello_cudav     --------------------------
	.section	.text._Z10hello_cudav,"ax",@progbits
	.align	128
        .global         _Z10hello_cudav
        .type           _Z10hello_cudav,@function
        .size           _Z10hello_cudav,(.L_x_2 - _Z10hello_cudav)
        .other          _Z10hello_cudav,@"STO_CUDA_ENTRY STV_DEFAULT"
_Z10hello_cudav:
.text._Z10hello_cudav:
[----:B------:R-:W0:Y:S01]  /*0000*/  LDC R1, c[0x0][0x37c] ;  /* 0x0000df00ff017b82 */ /* 0x000e220000000800 */
[----:B------:R-:W-:Y:S01]  /*0010*/  MOV R0, 0x0 ;  /* 0x0000000000007802 */ /* 0x000fe20000000f00 */
[----:B------:R-:W1:Y:S01]  /*0020*/  LDCU.64 UR4, c[0x4][0x8] ;  /* 0x01000100ff0477ac */ /* 0x000e620008000a00 */
[----:B------:R-:W-:-:S05]  /*0030*/  CS2R R6, SRZ ;  /* 0x0000000000067805 */ /* 0x000fca000001ff00 */
[----:B------:R2:W3:Y:S01]  /*0040*/  LDC.64 R2, c[0x4][R0] ;  /* 0x0100000000027b82 */ /* 0x0004e20000000a00 */
[----:B-1----:R-:W-:Y:S02]  /*0050*/  IMAD.U32 R4, RZ, RZ, UR4 ;  /* 0x00000004ff047e24 */ /* 0x002fe4000f8e00ff */
[----:B--2---:R-:W-:-:S07]  /*0060*/  IMAD.U32 R5, RZ, RZ, UR5 ;  /* 0x00000005ff057e24 */ /* 0x004fce000f8e00ff */
[----:B------:R-:W-:-:S07]  /*0070*/  LEPC R20, `(.L_x_0) ;  /* 0x000000001014794e */ /* 0x000fce0000000000 */
[----:B0--3--:R-:W-:Y:S05]  /*0080*/  CALL.ABS.NOINC R2 ;  /* 0x0000000002007343 */ /* 0x009fea0003c00000 */
.L_x_0:
[----:B------:R-:W-:Y:S05]  /*0090*/  EXIT ;  /* 0x000000000000794d */ /* 0x000fea0003800000 */
.L_x_1:
[----:B------:R-:W-:-:S00]  /*00a0*/  BRA `(.L_x_1) ;  /* 0xfffffffc00fc7947 */ /* 0x000fc0000383ffff */
[----:B------:R-:W-:-:S00]  /*00b0*/  NOP ;  /* 0x0000000000007918 */ /* 0x000fc00000000000 */
        /* <DEDUP_REMOVED lines=12> */
.L_x_2:


//--------------------- .nv.global.init           --------------------------
	.section	.nv.global.init,"aw",@progbits
.nv.global.init:
	.type		$str,@object
	.size		$str,(.L_0 - $str)
$str:
        /*0000*/ 	.byte	0x48, 0x65, 0x6c, 0x6c, 0x6f, 0x20, 0x43, 0x55, 0x44, 0x41, 0x21, 0x0a, 0x00
.L_0:


//--------------------- .nv.shared.reserved.0     --------------------------
	.section	.nv.shared.reserved.0,"aw",@nobits
	.weak		__nv_reservedSMEM_offset_0_alias
	.size		__nv_reservedSMEM_offset_0_alias, 0, 64
	.other		__nv_reservedSMEM_offset_0_alias,@"STO_CUDA_RESERVED_SHARED STV_DEFAULT"
__nv_reservedSMEM_offset_0_alias:
	.zero		0
	.zero		64


//--------------------- .nv.constant0._Z10hello_cudav --------------------------
	.section	.nv.constant0._Z10hello_cudav,"a",@progbits
	.sectionflags	@""
	.align	4
.nv.constant0._Z10hello_cudav:
	.zero		896


//--------------------- SYMBOLS --------------------------

	.type		.nv.reservedSmem.offset0,@object
	.size		.nv.reservedSmem.offset0,0x4
	.type		vprintf,@function
